	.headerflags	@"EF_CUDA_TEXMODE_UNIFIED EF_CUDA_64BIT_ADDRESS EF_CUDA_ACCELERATORS EF_CUDA_SM90 EF_CUDA_VIRTUAL_SM(EF_CUDA_SM90)"
	.elftype	@"ET_EXEC"


//--------------------- .nv.info                  --------------------------
	.section	.nv.info,"",@"SHT_CUDA_INFO"
	.align	4


	//----- nvinfo : EIATTR_REGCOUNT
	.align		4
        /*0000*/ 	.byte	0x04, 0x2f
        /*0002*/ 	.short	(.L_2 - .L_1)
	.align		4
.L_1:
        /*0004*/ 	.word	index@(triton_poi_fused_add_gelu_mean_mul_3)
        /*0008*/ 	.word	0x00000020


	//----- nvinfo : EIATTR_MIN_STACK_SIZE
	.align		4
.L_2:
        /*000c*/ 	.byte	0x04, 0x12
        /*000e*/ 	.short	(.L_4 - .L_3)
	.align		4
.L_3:
        /*0010*/ 	.word	index@(triton_poi_fused_add_gelu_mean_mul_3)
        /*0014*/ 	.word	0x00000000


	//----- nvinfo : EIATTR_FRAME_SIZE
	.align		4
.L_4:
        /*0018*/ 	.byte	0x04, 0x11
        /*001a*/ 	.short	(.L_6 - .L_5)
	.align		4
.L_5:
        /*001c*/ 	.word	index@(triton_poi_fused_add_gelu_mean_mul_3)
        /*0020*/ 	.word	0x00000000


	//----- nvinfo : EIATTR_MIN_STACK_SIZE
	.align		4
.L_6:
        /*0024*/ 	.byte	0x04, 0x12
        /*0026*/ 	.short	(.L_8 - .L_7)
	.align		4
.L_7:
        /*0028*/ 	.word	index@(triton_poi_fused_add_gelu_mean_mul_3)
        /*002c*/ 	.word	0x00000000
.L_8:


//--------------------- .nv.info.triton_poi_fused_add_gelu_mean_mul_3 --------------------------
	.section	.nv.info.triton_poi_fused_add_gelu_mean_mul_3,"",@"SHT_CUDA_INFO"
	.sectionflags	@""
	.align	4


	//----- nvinfo : EIATTR_CUDA_API_VERSION
	.align		4
        /*0000*/ 	.byte	0x04, 0x37
        /*0002*/ 	.short	(.L_10 - .L_9)
.L_9:
        /*0004*/ 	.word	0x0000007c


	//----- nvinfo : EIATTR_KPARAM_INFO
	.align		4
.L_10:
        /*0008*/ 	.byte	0x04, 0x17
        /*000a*/ 	.short	(.L_12 - .L_11)
.L_11:
        /*000c*/ 	.word	0x00000000
        /*0010*/ 	.short	0x0005
        /*0012*/ 	.short	0x0028
        /*0014*/ 	.byte	0x00, 0xf0, 0x11, 0x00


	//----- nvinfo : EIATTR_KPARAM_INFO
	.align		4
.L_12:
        /*0018*/ 	.byte	0x04, 0x17
        /*001a*/ 	.short	(.L_14 - .L_13)
.L_13:
        /*001c*/ 	.word	0x00000000
        /*0020*/ 	.short	0x0004
        /*0022*/ 	.short	0x0020
        /*0024*/ 	.byte	0x00, 0xf4, 0x21, 0x00


	//----- nvinfo : EIATTR_KPARAM_INFO
	.align		4
.L_14:
        /*0028*/ 	.byte	0x04, 0x17
        /*002a*/ 	.short	(.L_16 - .L_15)
.L_15:
        /*002c*/ 	.word	0x00000000
        /*0030*/ 	.short	0x0003
        /*0032*/ 	.short	0x0018
        /*0034*/ 	.byte	0x00, 0xf4, 0x21, 0x00


	//----- nvinfo : EIATTR_KPARAM_INFO
	.align		4
.L_16:
        /*0038*/ 	.byte	0x04, 0x17
        /*003a*/ 	.short	(.L_18 - .L_17)
.L_17:
        /*003c*/ 	.word	0x00000000
        /*0040*/ 	.short	0x0002
        /*0042*/ 	.short	0x0010
        /*0044*/ 	.byte	0x00, 0xf4, 0x21, 0x00


	//----- nvinfo : EIATTR_KPARAM_INFO
	.align		4
.L_18:
        /*0048*/ 	.byte	0x04, 0x17
        /*004a*/ 	.short	(.L_20 - .L_19)
.L_19:
        /*004c*/ 	.word	0x00000000
        /*0050*/ 	.short	0x0001
        /*0052*/ 	.short	0x0008
        /*0054*/ 	.byte	0x00, 0xf4, 0x21, 0x00


	//----- nvinfo : EIATTR_KPARAM_INFO
	.align		4
.L_20:
        /*0058*/ 	.byte	0x04, 0x17
        /*005a*/ 	.short	(.L_22 - .L_21)
.L_21:
        /*005c*/ 	.word	0x00000000
        /*0060*/ 	.short	0x0000
        /*0062*/ 	.short	0x0000
        /*0064*/ 	.byte	0x00, 0xf4, 0x21, 0x00


	//----- nvinfo : EIATTR_SPARSE_MMA_MASK
	.align		4
.L_22:
        /*0068*/ 	.byte	0x03, 0x50
        /*006a*/ 	.short	0x0000


	//----- nvinfo : EIATTR_MAXREG_COUNT
	.align		4
        /*006c*/ 	.byte	0x03, 0x1b
        /*006e*/ 	.short	0x00ff


	//----- nvinfo : EIATTR_EXIT_INSTR_OFFSETS
	.align		4
        /*0070*/ 	.byte	0x04, 0x1c
        /*0072*/ 	.short	(.L_24 - .L_23)


	//   ....[0]....
.L_23:
        /*0074*/ 	.word	0x00000c90


	//   ....[1]....
        /*0078*/ 	.word	0x00000cb0


	//----- nvinfo : EIATTR_REQNTID
	.align		4
.L_24:
        /*007c*/ 	.byte	0x04, 0x10
        /*007e*/ 	.short	(.L_26 - .L_25)
.L_25:
        /*0080*/ 	.word	0x00000080
        /*0084*/ 	.word	0x00000001
        /*0088*/ 	.word	0x00000001


	//----- nvinfo : EIATTR_CBANK_PARAM_SIZE
	.align		4
.L_26:
        /*008c*/ 	.byte	0x03, 0x19
        /*008e*/ 	.short	0x002c


	//----- nvinfo : EIATTR_PARAM_CBANK
	.align		4
        /*0090*/ 	.byte	0x04, 0x0a
        /*0092*/ 	.short	(.L_28 - .L_27)
	.align		4
.L_27:
        /*0094*/ 	.word	index@(.nv.constant0.triton_poi_fused_add_gelu_mean_mul_3)
        /*0098*/ 	.short	0x0210
        /*009a*/ 	.short	0x002c


	//----- nvinfo : EIATTR_SW_WAR
	.align		4
.L_28:
        /*009c*/ 	.byte	0x04, 0x36
        /*009e*/ 	.short	(.L_30 - .L_29)
.L_29:
        /*00a0*/ 	.word	0x00000008
.L_30:


//--------------------- .nv.callgraph             --------------------------
	.section	.nv.callgraph,"",@"SHT_CUDA_CALLGRAPH"
	.align	4
	.sectionentsize	8
	.align		4
        /*0000*/ 	.word	0x00000000
	.align		4
        /*0004*/ 	.word	0xffffffff
	.align		4
        /*0008*/ 	.word	0x00000000
	.align		4
        /*000c*/ 	.word	0xfffffffe
	.align		4
        /*0010*/ 	.word	0x00000000
	.align		4
        /*0014*/ 	.word	0xfffffffd
	.align		4
        /*0018*/ 	.word	0x00000000
	.align		4
        /*001c*/ 	.word	0xfffffffc


//--------------------- .nv.constant4             --------------------------
	.section	.nv.constant4,"a",@progbits
	.align	8
	.align		8
.nv.constant4:
        /*0000*/ 	.dword	_$_str


//--------------------- .text.triton_poi_fused_add_gelu_mean_mul_3 --------------------------
	.section	.text.triton_poi_fused_add_gelu_mean_mul_3,"ax",@progbits
	.align	128
        .global         triton_poi_fused_add_gelu_mean_mul_3
        .type           triton_poi_fused_add_gelu_mean_mul_3,@function
        .size           triton_poi_fused_add_gelu_mean_mul_3,(.L_x_1 - triton_poi_fused_add_gelu_mean_mul_3)
        .other          triton_poi_fused_add_gelu_mean_mul_3,@"STO_CUDA_ENTRY STV_DEFAULT"
triton_poi_fused_add_gelu_mean_mul_3:
.text.triton_poi_fused_add_gelu_mean_mul_3:
[----:B------:R-:W0:Y:S01]  /*0000*/  LDC R1, c[0x0][0x28] ;  /* 0x00000a00ff017b82 */ /* 0x000e220000000800 */
[----:B------:R-:W1:Y:S07]  /*0010*/  S2R R0, SR_TID.X ;  /* 0x0000000000007919 */ /* 0x000e6e0000002100 */
[----:B------:R-:W2:Y:S01]  /*0020*/  LDC.64 R2, c[0x0][0x228] ;  /* 0x00008a00ff027b82 */ /* 0x000ea20000000a00 */
[----:B------:R-:W-:Y:S01]  /*0030*/  HFMA2.MMA R7, -RZ, RZ, 0, 0 ;  /* 0x00000000ff077435 */ /* 0x000fe200000001ff */
[----:B------:R-:W-:Y:S01]  /*0040*/  ULDC.64 UR4, c[0x0][0x208] ;  /* 0x0000820000047ab9 */ /* 0x000fe20000000a00 */
[----:B------:R-:W3:Y:S01]  /*0050*/  S2R R13, SR_CTAID.X ;  /* 0x00000000000d7919 */ /* 0x000ee20000002500 */
[----:B------:R-:W-:-:S04]  /*0060*/  CS2R R22, SRZ ;  /* 0x0000000000167805 */ /* 0x000fc8000001ff00 */
[----:B------:R-:W4:Y:S01]  /*0070*/  LDC.64 R16, c[0x0][0x220] ;  /* 0x00008800ff107b82 */ /* 0x000f220000000a00 */
[----:B------:R-:W-:Y:S02]  /*0080*/  CS2R R10, SRZ ;  /* 0x00000000000a7805 */ /* 0x000fe4000001ff00 */
[----:B------:R-:W-:-:S05]  /*0090*/  CS2R R8, SRZ ;  /* 0x0000000000087805 */ /* 0x000fca000001ff00 */
[----:B------:R-:W5:Y:S08]  /*00a0*/  LDC.64 R18, c[0x0][0x218] ;  /* 0x00008600ff127b82 */ /* 0x000f700000000a00 */
[----:B------:R-:W4:Y:S01]  /*00b0*/  LDC.64 R14, c[0x0][0x210] ;  /* 0x00008400ff0e7b82 */ /* 0x000f220000000a00 */
[----:B------:R-:W-:Y:S01]  /*00c0*/  MOV R29, 0xb9f560b9 ;  /* 0xb9f560b9001d7802 */ /* 0x000fe20000000f00 */
[----:B------:R-:W-:Y:S01]  /*00d0*/  ULDC.64 UR6, c[0x0][0x230] ;  /* 0x00008c0000067ab9 */ /* 0x000fe20000000a00 */
[----:B-1----:R-:W-:-:S04]  /*00e0*/  SHF.L.U32 R0, R0, 0x1, RZ ;  /* 0x0000000100007819 */ /* 0x002fc800000006ff */
[----:B------:R-:W-:-:S04]  /*00f0*/  LOP3.LUT R0, R0, 0xfe, RZ, 0xc0, !PT ;  /* 0x000000fe00007812 */ /* 0x000fc800078ec0ff */
[----:B---3--:R-:W-:-:S04]  /*0100*/  LEA R6, R13, R0, 0x8 ;  /* 0x000000000d067211 */ /* 0x008fc800078e40ff */
[----:B------:R-:W-:Y:S02]  /*0110*/  SHF.R.S32.HI R5, RZ, 0x1f, R6 ;  /* 0x0000001fff057819 */ /* 0x000fe40000011406 */
[----:B------:R-:W-:Y:S02]  /*0120*/  ISETP.GE.AND P0, PT, R6, 0x100, PT ;  /* 0x000001000600780c */ /* 0x000fe40003f06270 */
[----:B------:R-:W-:-:S04]  /*0130*/  LEA.HI R12, R5, R6, RZ, 0x4 ;  /* 0x00000006050c7211 */ /* 0x000fc800078f20ff */
[----:B------:R-:W-:-:S04]  /*0140*/  SHF.R.S32.HI R0, RZ, 0x4, R12 ;  /* 0x00000004ff007819 */ /* 0x000fc8000001140c */
[----:B------:R-:W-:-:S05]  /*0150*/  SHF.L.U32 R5, R0, 0x2, RZ ;  /* 0x0000000200057819 */ /* 0x000fca00000006ff */
[----:B--2---:R-:W-:Y:S01]  /*0160*/  IMAD.WIDE R2, R5, 0x4, R2 ;  /* 0x0000000405027825 */ /* 0x004fe200078e0202 */
[----:B------:R-:W-:-:S04]  /*0170*/  CS2R R4, SRZ ;  /* 0x0000000000047805 */ /* 0x000fc8000001ff00 */
[----:B------:R-:W2:Y:S04]  /*0180*/  @!P0 LDG.E.EL R7, desc[UR4][R2.64] ;  /* 0x0000000402078981 */ /* 0x000ea8000c2e1900 */
[----:B------:R-:W2:Y:S04]  /*0190*/  @!P0 LDG.E.EL R4, desc[UR4][R2.64+0x4] ;  /* 0x0000040402048981 */ /* 0x000ea8000c2e1900 */
[----:B------:R-:W3:Y:S04]  /*01a0*/  @!P0 LDG.E.EL R23, desc[UR4][R2.64+0x8] ;  /* 0x0000080402178981 */ /* 0x000ee8000c2e1900 */
[----:B------:R-:W3:Y:S01]  /*01b0*/  @!P0 LDG.E.EL R22, desc[UR4][R2.64+0xc] ;  /* 0x00000c0402168981 */ /* 0x000ee2000c2e1900 */
[----:B------:R-:W-:Y:S01]  /*01c0*/  MOV R0, RZ ;  /* 0x000000ff00007202 */ /* 0x000fe20000000f00 */
[----:B----4-:R-:W-:-:S02]  /*01d0*/  IMAD.WIDE R16, R6, 0x4, R16 ;  /* 0x0000000406107825 */ /* 0x010fc400078e0210 */
[----:B------:R-:W4:Y:S04]  /*01e0*/  @!P0 LDG.E.EL R5, desc[UR4][R2.64] ;  /* 0x0000000402058981 */ /* 0x000f28000c2e1900 */
[----:B------:R-:W4:Y:S04]  /*01f0*/  @!P0 LDG.E.EL R0, desc[UR4][R2.64+0x4] ;  /* 0x0000040402008981 */ /* 0x000f28000c2e1900 */
[----:B------:R-:W4:Y:S04]  /*0200*/  @!P0 LDG.E.64 R10, desc[UR4][R16.64] ;  /* 0x00000004100a8981 */ /* 0x000f28000c1e1b00 */
[----:B------:R-:W4:Y:S04]  /*0210*/  @!P0 LDG.E.EL R9, desc[UR4][R2.64+0x8] ;  /* 0x0000080402098981 */ /* 0x000f28000c2e1900 */
[----:B------:R1:W4:Y:S01]  /*0220*/  @!P0 LDG.E.EL R8, desc[UR4][R2.64+0xc] ;  /* 0x00000c0402088981 */ /* 0x000322000c2e1900 */
[----:B------:R-:W-:Y:S01]  /*0230*/  SHF.R.S32.HI R13, RZ, 0x17, R13 ;  /* 0x00000017ff0d7819 */ /* 0x000fe2000001140d */
[----:B0-----:R-:W-:-:S03]  /*0240*/  IMAD.WIDE R26, R6, 0x4, R14 ;  /* 0x00000004061a7825 */ /* 0x001fc600078e020e */
[----:B------:R-:W-:-:S04]  /*0250*/  SGXT R13, R13, 0x1 ;  /* 0x000000010d0d781a */ /* 0x000fc80000000200 */
[----:B------:R-:W-:Y:S02]  /*0260*/  LEA.HI R20, R13, R6, RZ, 0x6 ;  /* 0x000000060d147211 */ /* 0x000fe400078f30ff */
[----:B-1----:R-:W-:Y:S02]  /*0270*/  CS2R R2, SRZ ;  /* 0x0000000000027805 */ /* 0x002fe4000001ff00 */
[----:B------:R-:W-:Y:S02]  /*0280*/  LOP3.LUT R13, R12, 0xfffffff0, RZ, 0xc0, !PT ;  /* 0xfffffff00c0d7812 */ /* 0x000fe400078ec0ff */
[----:B------:R-:W-:-:S03]  /*0290*/  SHF.R.S32.HI R20, RZ, 0x6, R20 ;  /* 0x00000006ff147819 */ /* 0x000fc60000011414 */
[----:B------:R-:W-:-:S04]  /*02a0*/  IMAD.IADD R13, R6, 0x1, -R13 ;  /* 0x00000001060d7824 */ /* 0x000fc800078e0a0d */
[----:B------:R-:W-:Y:S01]  /*02b0*/  IMAD R20, R20, 0xb0, R13 ;  /* 0x000000b014147824 */ /* 0x000fe200078e020d */
[----:B------:R-:W-:-:S04]  /*02c0*/  CS2R R12, SRZ ;  /* 0x00000000000c7805 */ /* 0x000fc8000001ff00 */
[----:B------:R-:W-:Y:S02]  /*02d0*/  IADD3 R25, R20, 0x80, RZ ;  /* 0x0000008014197810 */ /* 0x000fe40007ffe0ff */
[----:B------:R-:W-:Y:S02]  /*02e0*/  IADD3 R17, R20, 0x90, RZ ;  /* 0x0000009014117810 */ /* 0x000fe40007ffe0ff */
[----:B------:R-:W-:Y:S02]  /*02f0*/  CS2R R14, SRZ ;  /* 0x00000000000e7805 */ /* 0x000fe4000001ff00 */
[----:B------:R-:W-:Y:S01]  /*0300*/  IADD3 R21, R20, 0xa0, RZ ;  /* 0x000000a014157810 */ /* 0x000fe20007ffe0ff */
[--C-:B-----5:R-:W-:Y:S01]  /*0310*/  IMAD.WIDE R24, R25, 0x4, R18.reuse ;  /* 0x0000000419187825 */ /* 0x120fe200078e0212 */
[----:B------:R-:W5:Y:S03]  /*0320*/  @!P0 LDG.E.64 R12, desc[UR4][R26.64] ;  /* 0x000000041a0c8981 */ /* 0x000f66000c1e1b00 */
[--C-:B------:R-:W-:Y:S01]  /*0330*/  IMAD.WIDE R16, R17, 0x4, R18.reuse ;  /* 0x0000000411107825 */ /* 0x100fe200078e0212 */
[----:B------:R0:W5:Y:S03]  /*0340*/  @!P0 LDG.E.EL.64 R2, desc[UR4][R24.64] ;  /* 0x0000000418028981 */ /* 0x000166000c2e1b00 */
[----:B------:R-:W-:Y:S01]  /*0350*/  IMAD.WIDE R18, R21, 0x4, R18 ;  /* 0x0000000415127825 */ /* 0x000fe200078e0212 */
[----:B------:R-:W-:Y:S01]  /*0360*/  CS2R R20, SRZ ;  /* 0x0000000000147805 */ /* 0x000fe2000001ff00 */
[----:B------:R1:W5:Y:S05]  /*0370*/  @!P0 LDG.E.EL.64 R14, desc[UR4][R16.64] ;  /* 0x00000004100e8981 */ /* 0x00036a000c2e1b00 */
[----:B------:R1:W5:Y:S01]  /*0380*/  @!P0 LDG.E.EL.64 R20, desc[UR4][R18.64] ;  /* 0x0000000412148981 */ /* 0x000362000c2e1b00 */
[----:B0-----:R-:W-:Y:S01]  /*0390*/  MOV R25, 0xb9f560b9 ;  /* 0xb9f560b900197802 */ /* 0x001fe20000000f00 */
[----:B-1----:R-:W-:Y:S01]  /*03a0*/  IMAD.MOV.U32 R17, RZ, RZ, 0x3bac840b ;  /* 0x3bac840bff117424 */ /* 0x002fe200078e00ff */
[----:B------:R-:W-:-:S02]  /*03b0*/  HFMA2.MMA R19, -RZ, RZ, 1.52734375, -41152 ;  /* 0x3e1cf906ff137435 */ /* 0x000fc400000001ff */
[----:B------:R-:W-:Y:S01]  /*03c0*/  HFMA2.MMA R24, -RZ, RZ, 0.470947265625, -12.46875 ;  /* 0x3789ca3cff187435 */ /* 0x000fe200000001ff */
[----:B------:R-:W-:Y:S01]  /*03d0*/  MOV R27, 0x3bac840b ;  /* 0x3bac840b001b7802 */ /* 0x000fe20000000f00 */
[----:B--2---:R-:W-:-:S04]  /*03e0*/  FADD R4, R4, R7 ;  /* 0x0000000704047221 */ /* 0x004fc80000000000 */
[----:B---3--:R-:W-:-:S04]  /*03f0*/  FADD R23, R4, R23 ;  /* 0x0000001704177221 */ /* 0x008fc80000000000 */
[----:B------:R-:W-:-:S04]  /*0400*/  FADD R4, R23, R22 ;  /* 0x0000001617047221 */ /* 0x000fc80000000000 */
[----:B------:R-:W-:-:S04]  /*0410*/  FMUL R4, R4, 0.25 ;  /* 0x3e80000004047820 */ /* 0x000fc80000400000 */
[----:B------:R-:W-:-:S04]  /*0420*/  FMUL R7, R4, 0.70710676908493041992 ;  /* 0x3f3504f304077820 */ /* 0x000fc80000400000 */
[----:B------:R-:W-:-:S05]  /*0430*/  FADD.FTZ R22, |R7|, -RZ ;  /* 0x800000ff07167221 */ /* 0x000fca0000010200 */
[----:B------:R-:W-:Y:S01]  /*0440*/  FSETP.GE.AND P3, PT, R22, 1.0029599666595458984, PT ;  /* 0x3f8060fe1600780b */ /* 0x000fe20003f66000 */
[----:B------:R-:W-:Y:S01]  /*0450*/  HFMA2.MMA R23, -RZ, RZ, 0.470947265625, -12.46875 ;  /* 0x3789ca3cff177435 */ /* 0x000fe200000001ff */
[----:B----4-:R-:W-:Y:S01]  /*0460*/  FADD R16, R0, R5 ;  /* 0x0000000500107221 */ /* 0x010fe20000000000 */
[----:B------:R-:W-:-:S10]  /*0470*/  HFMA2.MMA R5, -RZ, RZ, -1.26171875, -2.110004425048828125e-05 ;  /* 0xbd0c8162ff057435 */ /* 0x000fd400000001ff */
[----:B------:R-:W-:Y:S01]  /*0480*/  @!P3 MOV R23, 0x38b1e96a ;  /* 0x38b1e96a0017b802 */ /* 0x000fe20000000f00 */
[----:B------:R-:W-:Y:S01]  /*0490*/  @!P3 FMUL R22, R7, R7 ;  /* 0x000000070716b220 */ /* 0x000fe20000400000 */
[----:B------:R-:W-:Y:S02]  /*04a0*/  @!P3 MOV R25, 0xba574d20 ;  /* 0xba574d200019b802 */ /* 0x000fe40000000f00 */
[----:B------:R-:W-:-:S03]  /*04b0*/  @!P3 MOV R17, 0x3baad5ea ;  /* 0x3baad5ea0011b802 */ /* 0x000fc60000000f00 */
[----:B------:R-:W-:Y:S01]  /*04c0*/  FFMA.FTZ R18, R22, R23, R25 ;  /* 0x0000001716127223 */ /* 0x000fe20000010019 */
[----:B------:R-:W-:-:S03]  /*04d0*/  @!P3 IMAD.MOV.U32 R5, RZ, RZ, -0x4323e419 ;  /* 0xbcdc1be7ff05b424 */ /* 0x000fc600078e00ff */
[----:B------:R-:W-:Y:S01]  /*04e0*/  FFMA.FTZ R18, R18, R22, R17 ;  /* 0x0000001612127223 */ /* 0x000fe20000010011 */
[----:B------:R-:W-:-:S03]  /*04f0*/  FMUL R0, R10, 0.70710676908493041992 ;  /* 0x3f3504f30a007820 */ /* 0x000fc60000400000 */
[----:B------:R-:W-:Y:S01]  /*0500*/  FFMA.FTZ R18, R18, R22, R5 ;  /* 0x0000001612127223 */ /* 0x000fe20000010005 */
[----:B------:R-:W-:Y:S01]  /*0510*/  FMUL R5, R11, 0.70710676908493041992 ;  /* 0x3f3504f30b057820 */ /* 0x000fe20000400000 */
[----:B------:R-:W-:Y:S01]  /*0520*/  FADD R9, R16, R9 ;  /* 0x0000000910097221 */ /* 0x000fe20000000000 */
[----:B------:R-:W-:Y:S02]  /*0530*/  FADD.FTZ R17, |R0|, -RZ ;  /* 0x800000ff00117221 */ /* 0x000fe40000010200 */
[----:B------:R-:W-:Y:S01]  /*0540*/  FADD.FTZ R16, |R5|, -RZ ;  /* 0x800000ff05107221 */ /* 0x000fe20000010200 */
[----:B------:R-:W-:Y:S02]  /*0550*/  @!P3 MOV R19, 0x3de718af ;  /* 0x3de718af0013b802 */ /* 0x000fe40000000f00 */
[----:B------:R-:W-:Y:S02]  /*0560*/  MOV R23, 0x3f6a937e ;  /* 0x3f6a937e00177802 */ /* 0x000fe40000000f00 */
[----:B------:R-:W-:-:S02]  /*0570*/  FSETP.GE.AND P2, PT, R16, 1.0029599666595458984, PT ;  /* 0x3f8060fe1000780b */ /* 0x000fc40003f46000 */
[----:B------:R-:W-:Y:S01]  /*0580*/  FSETP.GE.AND P1, PT, R17, 1.0029599666595458984, PT ;  /* 0x3f8060fe1100780b */ /* 0x000fe20003f26000 */
[----:B------:R-:W-:Y:S01]  /*0590*/  FFMA.FTZ R18, R18, R22, R19 ;  /* 0x0000001612127223 */ /* 0x000fe20000010013 */
[----:B------:R-:W-:Y:S01]  /*05a0*/  @!P3 MOV R23, 0xbec093ac ;  /* 0xbec093ac0017b802 */ /* 0x000fe20000000f00 */
[----:B------:R-:W-:-:S04]  /*05b0*/  FADD R8, R9, R8 ;  /* 0x0000000809087221 */ /* 0x000fc80000000000 */
[----:B------:R-:W-:Y:S01]  /*05c0*/  FFMA.FTZ R26, R18, R22, R23 ;  /* 0x00000016121a7223 */ /* 0x000fe20000010017 */
[----:B------:R-:W-:Y:S01]  /*05d0*/  HFMA2.MMA R23, -RZ, RZ, 0.470947265625, -12.46875 ;  /* 0x3789ca3cff177435 */ /* 0x000fe200000001ff */
[----:B------:R-:W-:Y:S01]  /*05e0*/  MOV R19, 0x3f20d842 ;  /* 0x3f20d84200137802 */ /* 0x000fe20000000f00 */
[----:B------:R-:W-:Y:S01]  /*05f0*/  FMUL R8, R8, 0.25 ;  /* 0x3e80000008087820 */ /* 0x000fe20000400000 */
[----:B------:R-:W-:Y:S01]  /*0600*/  @!P3 MOV R19, 0x3e0375d3 ;  /* 0x3e0375d30013b802 */ /* 0x000fe20000000f00 */
[----:B------:R-:W-:Y:S01]  /*0610*/  IMAD.MOV.U32 R18, RZ, RZ, -0x460a9f47 ;  /* 0xb9f560b9ff127424 */ /* 0x000fe200078e00ff */
[----:B------:R-:W-:Y:S01]  /*0620*/  MOV R25, 0xb9f560b9 ;  /* 0xb9f560b900197802 */ /* 0x000fe20000000f00 */
[----:B------:R-:W-:Y:S01]  /*0630*/  @!P2 FMUL R16, R5, R5 ;  /* 0x000000050510a220 */ /* 0x000fe20000400000 */
[----:B------:R-:W-:Y:S01]  /*0640*/  @!P2 MOV R25, 0xba574d20 ;  /* 0xba574d200019a802 */ /* 0x000fe20000000f00 */
[----:B------:R-:W-:Y:S01]  /*0650*/  @!P2 IMAD.MOV.U32 R23, RZ, RZ, 0x38b1e96a ;  /* 0x38b1e96aff17a424 */ /* 0x000fe200078e00ff */
[----:B------:R-:W-:Y:S01]  /*0660*/  @!P1 MOV R24, 0x38b1e96a ;  /* 0x38b1e96a00189802 */ /* 0x000fe20000000f00 */
[----:B------:R-:W-:Y:S01]  /*0670*/  @!P1 FMUL R17, R0, R0 ;  /* 0x0000000000119220 */ /* 0x000fe20000400000 */
[----:B------:R-:W-:Y:S01]  /*0680*/  @!P1 MOV R18, 0xba574d20 ;  /* 0xba574d2000129802 */ /* 0x000fe20000000f00 */
[----:B------:R-:W-:Y:S01]  /*0690*/  FMUL R9, R8, 0.70710676908493041992 ;  /* 0x3f3504f308097820 */ /* 0x000fe20000400000 */
[----:B------:R-:W-:Y:S01]  /*06a0*/  FFMA.FTZ R19, R26, R22, R19 ;  /* 0x000000161a137223 */ /* 0x000fe20000010013 */
[----:B------:R-:W-:Y:S01]  /*06b0*/  FFMA.FTZ R26, R16, R23, R25 ;  /* 0x00000017101a7223 */ /* 0x000fe20000010019 */
[----:B------:R-:W-:Y:S01]  /*06c0*/  HFMA2.MMA R23, -RZ, RZ, 0.958984375, -6.1690807342529296875e-05 ;  /* 0x3bac840bff177435 */ /* 0x000fe200000001ff */
[----:B------:R-:W-:Y:S01]  /*06d0*/  FFMA.FTZ R24, R17, R24, R18 ;  /* 0x0000001811187223 */ /* 0x000fe20000010012 */
[----:B------:R-:W-:Y:S01]  /*06e0*/  FADD.FTZ R18, |R9|, -RZ ;  /* 0x800000ff09127221 */ /* 0x000fe20000010200 */
[----:B------:R-:W-:-:S03]  /*06f0*/  @!P2 MOV R27, 0x3baad5ea ;  /* 0x3baad5ea001ba802 */ /* 0x000fc60000000f00 */
[----:B------:R-:W-:Y:S02]  /*0700*/  @!P1 MOV R23, 0x3baad5ea ;  /* 0x3baad5ea00179802 */ /* 0x000fe40000000f00 */
[----:B------:R-:W-:Y:S02]  /*0710*/  FSETP.GE.AND P4, PT, R18, 1.0029599666595458984, PT ;  /* 0x3f8060fe1200780b */ /* 0x000fe40003f86000 */
[----:B------:R-:W-:Y:S01]  /*0720*/  FSEL R22, -R22, R7, P3 ;  /* 0x0000000716167208 */ /* 0x000fe20001800100 */
[----:B------:R-:W-:Y:S01]  /*0730*/  FFMA.FTZ R25, R24, R17, R23 ;  /* 0x0000001118197223 */ /* 0x000fe20000010017 */
[----:B------:R-:W-:Y:S01]  /*0740*/  FFMA.FTZ R23, R26, R16, R27 ;  /* 0x000000101a177223 */ /* 0x000fe2000001001b */
[----:B------:R-:W-:Y:S02]  /*0750*/  HFMA2.MMA R27, -RZ, RZ, 0.470947265625, -12.46875 ;  /* 0x3789ca3cff1b7435 */ /* 0x000fe400000001ff */
[----:B------:R-:W-:Y:S01]  /*0760*/  FFMA.FTZ R19, R19, R22, R22 ;  /* 0x0000001613137223 */ /* 0x000fe20000010016 */
[----:B------:R-:W-:Y:S01]  /*0770*/  IMAD.MOV.U32 R22, RZ, RZ, -0x42f37e9e ;  /* 0xbd0c8162ff167424 */ /* 0x000fe200078e00ff */
[----:B------:R-:W-:-:S04]  /*0780*/  @!P1 MOV R22, 0xbcdc1be7 ;  /* 0xbcdc1be700169802 */ /* 0x000fc80000000f00 */
[----:B------:R-:W-:Y:S01]  /*0790*/  @!P4 MOV R27, 0x38b1e96a ;  /* 0x38b1e96a001bc802 */ /* 0x000fe20000000f00 */
[----:B------:R-:W-:Y:S01]  /*07a0*/  @!P4 FMUL R18, R9, R9 ;  /* 0x000000090912c220 */ /* 0x000fe20000400000 */
[----:B------:R-:W-:Y:S01]  /*07b0*/  @!P4 MOV R29, 0xba574d20 ;  /* 0xba574d20001dc802 */ /* 0x000fe20000000f00 */
[----:B------:R-:W-:Y:S01]  /*07c0*/  FFMA.FTZ R22, R25, R17, R22 ;  /* 0x0000001119167223 */ /* 0x000fe20000010016 */
[----:B------:R-:W-:Y:S01]  /*07d0*/  IMAD.MOV.U32 R25, RZ, RZ, 0x3bac840b ;  /* 0x3bac840bff197424 */ /* 0x000fe200078e00ff */
[----:B------:R-:W-:Y:S02]  /*07e0*/  @!P4 MOV R25, 0x3baad5ea ;  /* 0x3baad5ea0019c802 */ /* 0x000fe40000000f00 */
[----:B------:R-:W-:-:S04]  /*07f0*/  FFMA.FTZ R26, R18, R27, R29 ;  /* 0x0000001b121a7223 */ /* 0x000fc8000001001d */
[----:B------:R-:W-:Y:S01]  /*0800*/  FFMA.FTZ R26, R26, R18, R25 ;  /* 0x000000121a1a7223 */ /* 0x000fe20000010019 */
[----:B------:R-:W-:Y:S02]  /*0810*/  MOV R25, 0x3e1cf906 ;  /* 0x3e1cf90600197802 */ /* 0x000fe40000000f00 */
[----:B------:R-:W-:Y:S01]  /*0820*/  @!P1 MOV R25, 0x3de718af ;  /* 0x3de718af00199802 */ /* 0x000fe20000000f00 */
[----:B------:R-:W-:-:S04]  /*0830*/  HFMA2.MMA R27, -RZ, RZ, -1.26171875, -2.110004425048828125e-05 ;  /* 0xbd0c8162ff1b7435 */ /* 0x000fc800000001ff */
[----:B------:R-:W-:Y:S01]  /*0840*/  FFMA.FTZ R22, R22, R17, R25 ;  /* 0x0000001116167223 */ /* 0x000fe20000010019 */
[----:B------:R-:W-:Y:S01]  /*0850*/  HFMA2.MMA R25, -RZ, RZ, 1.52734375, -41152 ;  /* 0x3e1cf906ff197435 */ /* 0x000fe200000001ff */
[----:B------:R-:W-:Y:S01]  /*0860*/  @!P4 IMAD.MOV.U32 R27, RZ, RZ, -0x4323e419 ;  /* 0xbcdc1be7ff1bc424 */ /* 0x000fe200078e00ff */
[----:B------:R-:W-:-:S03]  /*0870*/  HFMA2.MMA R24, -RZ, RZ, -1.26171875, -2.110004425048828125e-05 ;  /* 0xbd0c8162ff187435 */ /* 0x000fc600000001ff */
[-C--:B------:R-:W-:Y:S01]  /*0880*/  FFMA.FTZ R26, R26, R18.reuse, R27 ;  /* 0x000000121a1a7223 */ /* 0x080fe2000001001b */
[----:B------:R-:W-:Y:S01]  /*0890*/  @!P4 MOV R25, 0x3de718af ;  /* 0x3de718af0019c802 */ /* 0x000fe20000000f00 */
[----:B------:R-:W-:Y:S01]  /*08a0*/  IMAD.MOV.U32 R27, RZ, RZ, 0x3f6a937e ;  /* 0x3f6a937eff1b7424 */ /* 0x000fe200078e00ff */
[----:B------:R-:W-:Y:S02]  /*08b0*/  @!P4 MOV R27, 0xbec093ac ;  /* 0xbec093ac001bc802 */ /* 0x000fe40000000f00 */
[----:B------:R-:W-:Y:S01]  /*08c0*/  @!P2 MOV R24, 0xbcdc1be7 ;  /* 0xbcdc1be70018a802 */ /* 0x000fe20000000f00 */
[----:B------:R-:W-:Y:S01]  /*08d0*/  FFMA.FTZ R26, R26, R18, R25 ;  /* 0x000000121a1a7223 */ /* 0x000fe20000010019 */
[----:B------:R-:W-:-:S03]  /*08e0*/  HFMA2.MMA R25, -RZ, RZ, 1.853515625, -0.00091457366943359375 ;  /* 0x3f6a937eff197435 */ /* 0x000fc600000001ff */
[----:B------:R-:W-:Y:S01]  /*08f0*/  FFMA.FTZ R26, R26, R18, R27 ;  /* 0x000000121a1a7223 */ /* 0x000fe2000001001b */
[-C--:B------:R-:W-:Y:S01]  /*0900*/  FFMA.FTZ R23, R23, R16.reuse, R24 ;  /* 0x0000001017177223 */ /* 0x080fe20000010018 */
[----:B------:R-:W-:Y:S01]  /*0910*/  HFMA2.MMA R27, -RZ, RZ, 1.78125, -136.25 ;  /* 0x3f20d842ff1b7435 */ /* 0x000fe200000001ff */
[----:B------:R-:W-:Y:S02]  /*0920*/  MOV R24, 0x3e1cf906 ;  /* 0x3e1cf90600187802 */ /* 0x000fe40000000f00 */
[----:B------:R-:W-:Y:S02]  /*0930*/  @!P2 MOV R24, 0x3de718af ;  /* 0x3de718af0018a802 */ /* 0x000fe40000000f00 */
[----:B------:R-:W-:Y:S01]  /*0940*/  @!P1 MOV R25, 0xbec093ac ;  /* 0xbec093ac00199802 */ /* 0x000fe20000000f00 */
[----:B------:R-:W-:Y:S02]  /*0950*/  @!P4 IMAD.MOV.U32 R27, RZ, RZ, 0x3e0375d3 ;  /* 0x3e0375d3ff1bc424 */ /* 0x000fe400078e00ff */
[----:B------:R-:W-:Y:S01]  /*0960*/  FFMA.FTZ R23, R23, R16, R24 ;  /* 0x0000001017177223 */ /* 0x000fe20000010018 */
[----:B------:R-:W-:Y:S01]  /*0970*/  MOV R24, 0x3f20d842 ;  /* 0x3f20d84200187802 */ /* 0x000fe20000000f00 */
[----:B------:R-:W-:Y:S01]  /*0980*/  FFMA.FTZ R25, R22, R17, R25 ;  /* 0x0000001116197223 */ /* 0x000fe20000010019 */
[----:B------:R-:W-:Y:S01]  /*0990*/  @!P1 MOV R24, 0x3e0375d3 ;  /* 0x3e0375d300189802 */ /* 0x000fe20000000f00 */
[----:B------:R-:W-:Y:S01]  /*09a0*/  FFMA.FTZ R22, R26, R18, R27 ;  /* 0x000000121a167223 */ /* 0x000fe2000001001b */
[----:B------:R-:W-:-:S03]  /*09b0*/  HFMA2.MMA R26, -RZ, RZ, 1.853515625, -0.00091457366943359375 ;  /* 0x3f6a937eff1a7435 */ /* 0x000fc600000001ff */
[----:B------:R-:W-:Y:S01]  /*09c0*/  FFMA.FTZ R24, R25, R17, R24 ;  /* 0x0000001119187223 */ /* 0x000fe20000010018 */
[----:B------:R-:W-:Y:S02]  /*09d0*/  HFMA2.MMA R25, -RZ, RZ, 1.78125, -136.25 ;  /* 0x3f20d842ff197435 */ /* 0x000fe400000001ff */
[----:B------:R-:W-:-:S04]  /*09e0*/  @!P2 MOV R26, 0xbec093ac ;  /* 0xbec093ac001aa802 */ /* 0x000fc80000000f00 */
[----:B------:R-:W-:Y:S01]  /*09f0*/  @!P2 MOV R25, 0x3e0375d3 ;  /* 0x3e0375d30019a802 */ /* 0x000fe20000000f00 */
[----:B------:R-:W-:Y:S01]  /*0a00*/  FFMA.FTZ R26, R23, R16, R26 ;  /* 0x00000010171a7223 */ /* 0x000fe2000001001a */
[----:B------:R-:W-:Y:S02]  /*0a10*/  FSEL R17, -R17, R0, P1 ;  /* 0x0000000011117208 */ /* 0x000fe40000800100 */
[----:B------:R-:W-:Y:S01]  /*0a20*/  FSEL R27, -R18, R9, P4 ;  /* 0x00000009121b7208 */ /* 0x000fe20002000100 */
[----:B------:R-:W-:Y:S01]  /*0a30*/  FFMA.FTZ R25, R26, R16, R25 ;  /* 0x000000101a197223 */ /* 0x000fe20000010019 */
[----:B------:R-:W-:Y:S01]  /*0a40*/  FSEL R16, -R16, R5, P2 ;  /* 0x0000000510107208 */ /* 0x000fe20001000100 */
[----:B------:R-:W-:Y:S02]  /*0a50*/  FFMA.FTZ R17, R24, R17, R17 ;  /* 0x0000001118117223 */ /* 0x000fe40000010011 */
[----:B------:R-:W-:Y:S02]  /*0a60*/  FFMA.FTZ R22, R22, R27, R27 ;  /* 0x0000001b16167223 */ /* 0x000fe4000001001b */
[----:B------:R-:W-:Y:S01]  /*0a70*/  FFMA.FTZ R16, R25, R16, R16 ;  /* 0x0000001019107223 */ /* 0x000fe20000010010 */
[----:B------:R-:W-:Y:S08]  /*0a80*/  @P1 MUFU.EX2 R23, R17 ;  /* 0x0000001100171308 */ /* 0x000ff00000000800 */
[----:B------:R-:W0:Y:S08]  /*0a90*/  @P4 MUFU.EX2 R26, R22 ;  /* 0x00000016001a4308 */ /* 0x000e300000000800 */
[----:B------:R-:W1:Y:S08]  /*0aa0*/  @P2 MUFU.EX2 R24, R16 ;  /* 0x0000001000182308 */ /* 0x000e700000000800 */
[----:B------:R-:W2:Y:S01]  /*0ab0*/  @P3 MUFU.EX2 R18, R19 ;  /* 0x0000001300123308 */ /* 0x000ea20000000800 */
[----:B0-----:R-:W-:Y:S01]  /*0ac0*/  @P4 FADD R26, -R26, 1 ;  /* 0x3f8000001a1a4421 */ /* 0x001fe20000000100 */
[----:B------:R-:W-:Y:S01]  /*0ad0*/  @P1 FADD R23, -R23, 1 ;  /* 0x3f80000017171421 */ /* 0x000fe20000000100 */
[----:B-1----:R-:W-:-:S03]  /*0ae0*/  @P2 FADD R24, -R24, 1 ;  /* 0x3f80000018182421 */ /* 0x002fc60000000100 */
[----:B------:R-:W-:Y:S02]  /*0af0*/  @P4 LOP3.LUT R22, R26, 0x80000000, R9, 0xf8, !PT ;  /* 0x800000001a164812 */ /* 0x000fe400078ef809 */
[----:B------:R-:W-:Y:S02]  /*0b00*/  @P1 LOP3.LUT R17, R23, 0x80000000, R0, 0xf8, !PT ;  /* 0x8000000017111812 */ /* 0x000fe400078ef800 */
[----:B------:R-:W-:Y:S01]  /*0b10*/  @P2 LOP3.LUT R16, R24, 0x80000000, R5, 0xf8, !PT ;  /* 0x8000000018102812 */ /* 0x000fe200078ef805 */
[----:B--2---:R-:W-:Y:S01]  /*0b20*/  @P3 FADD R18, -R18, 1 ;  /* 0x3f80000012123421 */ /* 0x004fe20000000100 */
[----:B------:R-:W-:Y:S01]  /*0b30*/  FMUL R11, R11, 0.5 ;  /* 0x3f0000000b0b7820 */ /* 0x000fe20000400000 */
[----:B------:R-:W-:Y:S01]  /*0b40*/  FMUL R10, R10, 0.5 ;  /* 0x3f0000000a0a7820 */ /* 0x000fe20000400000 */
[----:B------:R-:W-:Y:S01]  /*0b50*/  FMUL R8, R8, 0.5 ;  /* 0x3f00000008087820 */ /* 0x000fe20000400000 */
[----:B------:R-:W-:Y:S01]  /*0b60*/  FADD R5, R22, 1 ;  /* 0x3f80000016057421 */ /* 0x000fe20000000000 */
[----:B------:R-:W-:Y:S01]  /*0b70*/  @P3 LOP3.LUT R19, R18, 0x80000000, R7, 0xf8, !PT ;  /* 0x8000000012133812 */ /* 0x000fe200078ef807 */
[----:B------:R-:W-:Y:S01]  /*0b80*/  FADD R17, R17, 1 ;  /* 0x3f80000011117421 */ /* 0x000fe20000000000 */
[----:B------:R-:W-:Y:S01]  /*0b90*/  FADD R16, R16, 1 ;  /* 0x3f80000010107421 */ /* 0x000fe20000000000 */
[----:B-----5:R-:W-:Y:S01]  /*0ba0*/  FFMA R0, R3, R13, RZ ;  /* 0x0000000d03007223 */ /* 0x020fe200000000ff */
[----:B------:R-:W-:Y:S01]  /*0bb0*/  FMUL R4, R4, 0.5 ;  /* 0x3f00000004047820 */ /* 0x000fe20000400000 */
[----:B------:R-:W-:Y:S01]  /*0bc0*/  FADD R19, R19, 1 ;  /* 0x3f80000013137421 */ /* 0x000fe20000000000 */
[----:B------:R-:W-:Y:S01]  /*0bd0*/  FMUL R8, R8, R5 ;  /* 0x0000000508087220 */ /* 0x000fe20000400000 */
[----:B------:R-:W-:Y:S01]  /*0be0*/  FMUL R10, R10, R17 ;  /* 0x000000110a0a7220 */ /* 0x000fe20000400000 */
[----:B------:R-:W-:Y:S01]  /*0bf0*/  FMUL R11, R11, R16 ;  /* 0x000000100b0b7220 */ /* 0x000fe20000400000 */
[----:B------:R-:W-:Y:S01]  /*0c00*/  FFMA R3, R2, R12, RZ ;  /* 0x0000000c02037223 */ /* 0x000fe200000000ff */
[----:B------:R-:W-:-:S02]  /*0c10*/  SHF.R.S32.HI R5, RZ, 0x1f, R6 ;  /* 0x0000001fff057819 */ /* 0x000fc40000011406 */
[----:B------:R-:W-:Y:S01]  /*0c20*/  LEA R2, P1, R6, UR6, 0x2 ;  /* 0x0000000606027c11 */ /* 0x000fe2000f8210ff */
[----:B------:R-:W-:Y:S01]  /*0c30*/  FMUL R19, R4, R19 ;  /* 0x0000001304137220 */ /* 0x000fe20000400000 */
[----:B------:R-:W-:Y:S01]  /*0c40*/  FFMA R10, R10, R14, R3 ;  /* 0x0000000e0a0a7223 */ /* 0x000fe20000000003 */
[----:B------:R-:W-:Y:S01]  /*0c50*/  FFMA R11, R11, R15, R0 ;  /* 0x0000000f0b0b7223 */ /* 0x000fe20000000000 */
[----:B------:R-:W-:Y:S02]  /*0c60*/  LEA.HI.X R3, R6, UR7, R5, 0x2, P1 ;  /* 0x0000000706037c11 */ /* 0x000fe400088f1405 */
[----:B------:R-:W-:Y:S01]  /*0c70*/  FFMA R10, R19, R20, R10 ;  /* 0x00000014130a7223 */ /* 0x000fe2000000000a */
[----:B------:R-:W-:Y:S01]  /*0c80*/  FFMA R11, R8, R21, R11 ;  /* 0x00000015080b7223 */ /* 0x000fe2000000000b */
[----:B------:R-:W-:Y:S06]  /*0c90*/  @P0 EXIT ;  /* 0x000000000000094d */ /* 0x000fec0003800000 */
[----:B------:R-:W-:Y:S01]  /*0ca0*/  STG.E.64 desc[UR4][R2.64], R10 ;  /* 0x0000000a02007986 */ /* 0x000fe2000c101b04 */
[----:B------:R-:W-:Y:S05]  /*0cb0*/  EXIT ;  /* 0x000000000000794d */ /* 0x000fea0003800000 */
.L_x_0:
[----:B------:R-:W-:-:S00]  /*0cc0*/  BRA `(.L_x_0) ;  /* 0xfffffffc00fc7947 */ /* 0x000fc0000383ffff */
[----:B------:R-:W-:-:S00]  /*0cd0*/  NOP ;  /* 0x0000000000007918 */ /* 0x000fc00000000000 */
        /* <DEDUP_REMOVED lines=10> */
.L_x_1:


//--------------------- .nv.global.init           --------------------------
	.section	.nv.global.init,"aw",@progbits
.nv.global.init:
	.type		_$_str,@object
	.size		_$_str,(.L_0 - _$_str)
_$_str:
        /*0000*/ 	.byte	0x5f, 0x5f, 0x43, 0x55, 0x44, 0x41, 0x5f, 0x46, 0x54, 0x5a, 0x00
.L_0:


//--------------------- .nv.constant0.triton_poi_fused_add_gelu_mean_mul_3 --------------------------
	.section	.nv.constant0.triton_poi_fused_add_gelu_mean_mul_3,"a",@progbits
	.sectionflags	@""
	.align	4
.nv.constant0.triton_poi_fused_add_gelu_mean_mul_3:
	.zero		572
